	.headerflags	@"EF_CUDA_TEXMODE_UNIFIED EF_CUDA_64BIT_ADDRESS EF_CUDA_ACCELERATORS EF_CUDA_SM90 EF_CUDA_VIRTUAL_SM(EF_CUDA_SM90)"
	.elftype	@"ET_EXEC"


//--------------------- .nv.info                  --------------------------
	.section	.nv.info,"",@"SHT_CUDA_INFO"
	.align	4


	//----- nvinfo : EIATTR_REGCOUNT
	.align		4
        /*0000*/ 	.byte	0x04, 0x2f
        /*0002*/ 	.short	(.L_1 - .L_0)
	.align		4
.L_0:
        /*0004*/ 	.word	index@(triton_poi_fused_add_addmm_mul_69)
        /*0008*/ 	.word	0x0000001e


	//----- nvinfo : EIATTR_MIN_STACK_SIZE
	.align		4
.L_1:
        /*000c*/ 	.byte	0x04, 0x12
        /*000e*/ 	.short	(.L_3 - .L_2)
	.align		4
.L_2:
        /*0010*/ 	.word	index@(triton_poi_fused_add_addmm_mul_69)
        /*0014*/ 	.word	0x00000000


	//----- nvinfo : EIATTR_FRAME_SIZE
	.align		4
.L_3:
        /*0018*/ 	.byte	0x04, 0x11
        /*001a*/ 	.short	(.L_5 - .L_4)
	.align		4
.L_4:
        /*001c*/ 	.word	index@(triton_poi_fused_add_addmm_mul_69)
        /*0020*/ 	.word	0x00000000


	//----- nvinfo : EIATTR_MIN_STACK_SIZE
	.align		4
.L_5:
        /*0024*/ 	.byte	0x04, 0x12
        /*0026*/ 	.short	(.L_7 - .L_6)
	.align		4
.L_6:
        /*0028*/ 	.word	index@(triton_poi_fused_add_addmm_mul_69)
        /*002c*/ 	.word	0x00000000
.L_7:


//--------------------- .nv.info.triton_poi_fused_add_addmm_mul_69 --------------------------
	.section	.nv.info.triton_poi_fused_add_addmm_mul_69,"",@"SHT_CUDA_INFO"
	.sectionflags	@""
	.align	4


	//----- nvinfo : EIATTR_CUDA_API_VERSION
	.align		4
        /*0000*/ 	.byte	0x04, 0x37
        /*0002*/ 	.short	(.L_9 - .L_8)
.L_8:
        /*0004*/ 	.word	0x0000007c


	//----- nvinfo : EIATTR_KPARAM_INFO
	.align		4
.L_9:
        /*0008*/ 	.byte	0x04, 0x17
        /*000a*/ 	.short	(.L_11 - .L_10)
.L_10:
        /*000c*/ 	.word	0x00000000
        /*0010*/ 	.short	0x0004
        /*0012*/ 	.short	0x0020
        /*0014*/ 	.byte	0x00, 0xf0, 0x11, 0x00


	//----- nvinfo : EIATTR_KPARAM_INFO
	.align		4
.L_11:
        /*0018*/ 	.byte	0x04, 0x17
        /*001a*/ 	.short	(.L_13 - .L_12)
.L_12:
        /*001c*/ 	.word	0x00000000
        /*0020*/ 	.short	0x0003
        /*0022*/ 	.short	0x0018
        /*0024*/ 	.byte	0x00, 0xf4, 0x21, 0x00


	//----- nvinfo : EIATTR_KPARAM_INFO
	.align		4
.L_13:
        /*0028*/ 	.byte	0x04, 0x17
        /*002a*/ 	.short	(.L_15 - .L_14)
.L_14:
        /*002c*/ 	.word	0x00000000
        /*0030*/ 	.short	0x0002
        /*0032*/ 	.short	0x0010
        /*0034*/ 	.byte	0x00, 0xf4, 0x21, 0x00


	//----- nvinfo : EIATTR_KPARAM_INFO
	.align		4
.L_15:
        /*0038*/ 	.byte	0x04, 0x17
        /*003a*/ 	.short	(.L_17 - .L_16)
.L_16:
        /*003c*/ 	.word	0x00000000
        /*0040*/ 	.short	0x0001
        /*0042*/ 	.short	0x0008
        /*0044*/ 	.byte	0x00, 0xf4, 0x21, 0x00


	//----- nvinfo : EIATTR_KPARAM_INFO
	.align		4
.L_17:
        /*0048*/ 	.byte	0x04, 0x17
        /*004a*/ 	.short	(.L_19 - .L_18)
.L_18:
        /*004c*/ 	.word	0x00000000
        /*0050*/ 	.short	0x0000
        /*0052*/ 	.short	0x0000
        /*0054*/ 	.byte	0x00, 0xf4, 0x21, 0x00


	//----- nvinfo : EIATTR_SPARSE_MMA_MASK
	.align		4
.L_19:
        /*0058*/ 	.byte	0x03, 0x50
        /*005a*/ 	.short	0x0000


	//----- nvinfo : EIATTR_MAXREG_COUNT
	.align		4
        /*005c*/ 	.byte	0x03, 0x1b
        /*005e*/ 	.short	0x00ff


	//----- nvinfo : EIATTR_EXIT_INSTR_OFFSETS
	.align		4
        /*0060*/ 	.byte	0x04, 0x1c
        /*0062*/ 	.short	(.L_21 - .L_20)


	//   ....[0]....
.L_20:
        /*0064*/ 	.word	0x00000320


	//----- nvinfo : EIATTR_REQNTID
	.align		4
.L_21:
        /*0068*/ 	.byte	0x04, 0x10
        /*006a*/ 	.short	(.L_23 - .L_22)
.L_22:
        /*006c*/ 	.word	0x00000080
        /*0070*/ 	.word	0x00000001
        /*0074*/ 	.word	0x00000001


	//----- nvinfo : EIATTR_CBANK_PARAM_SIZE
	.align		4
.L_23:
        /*0078*/ 	.byte	0x03, 0x19
        /*007a*/ 	.short	0x0024


	//----- nvinfo : EIATTR_PARAM_CBANK
	.align		4
        /*007c*/ 	.byte	0x04, 0x0a
        /*007e*/ 	.short	(.L_25 - .L_24)
	.align		4
.L_24:
        /*0080*/ 	.word	index@(.nv.constant0.triton_poi_fused_add_addmm_mul_69)
        /*0084*/ 	.short	0x0210
        /*0086*/ 	.short	0x0024


	//----- nvinfo : EIATTR_SW_WAR
	.align		4
.L_25:
        /*0088*/ 	.byte	0x04, 0x36
        /*008a*/ 	.short	(.L_27 - .L_26)
.L_26:
        /*008c*/ 	.word	0x00000008
.L_27:


//--------------------- .nv.callgraph             --------------------------
	.section	.nv.callgraph,"",@"SHT_CUDA_CALLGRAPH"
	.align	4
	.sectionentsize	8
	.align		4
        /*0000*/ 	.word	0x00000000
	.align		4
        /*0004*/ 	.word	0xffffffff
	.align		4
        /*0008*/ 	.word	0x00000000
	.align		4
        /*000c*/ 	.word	0xfffffffe
	.align		4
        /*0010*/ 	.word	0x00000000
	.align		4
        /*0014*/ 	.word	0xfffffffd
	.align		4
        /*0018*/ 	.word	0x00000000
	.align		4
        /*001c*/ 	.word	0xfffffffc


//--------------------- .text.triton_poi_fused_add_addmm_mul_69 --------------------------
	.section	.text.triton_poi_fused_add_addmm_mul_69,"ax",@progbits
	.align	128
        .global         triton_poi_fused_add_addmm_mul_69
        .type           triton_poi_fused_add_addmm_mul_69,@function
        .size           triton_poi_fused_add_addmm_mul_69,(.L_x_1 - triton_poi_fused_add_addmm_mul_69)
        .other          triton_poi_fused_add_addmm_mul_69,@"STO_CUDA_ENTRY STV_DEFAULT"
triton_poi_fused_add_addmm_mul_69:
.text.triton_poi_fused_add_addmm_mul_69:
[----:B------:R-:W-:Y:S01]  /*0000*/  LDC R1, c[0x0][0x28] ;  /* 0x00000a00ff017b82 */ /* 0x000fe20000000800 */
[----:B------:R-:W1:Y:S07]  /*0010*/  S2R R0, SR_TID.X ;  /* 0x0000000000007919 */ /* 0x000e6e0000002100 */
[----:B------:R-:W2:Y:S01]  /*0020*/  LDC.64 R4, c[0x0][0x220] ;  /* 0x00008800ff047b82 */ /* 0x000ea20000000a00 */
[----:B------:R-:W-:Y:S01]  /*0030*/  ULDC.64 UR4, c[0x0][0x208] ;  /* 0x0000820000047ab9 */ /* 0x000fe20000000a00 */
[----:B------:R-:W3:Y:S06]  /*0040*/  S2R R3, SR_CTAID.X ;  /* 0x0000000000037919 */ /* 0x000eec0000002500 */
[----:B------:R-:W4:Y:S08]  /*0050*/  LDC.64 R8, c[0x0][0x218] ;  /* 0x00008600ff087b82 */ /* 0x000f300000000a00 */
[----:B------:R-:W5:Y:S01]  /*0060*/  LDC.64 R12, c[0x0][0x210] ;  /* 0x00008400ff0c7b82 */ /* 0x000f620000000a00 */
[----:B-1----:R-:W-:-:S04]  /*0070*/  SHF.L.U32 R0, R0, 0x2, RZ ;  /* 0x0000000200007819 */ /* 0x002fc800000006ff */
[----:B------:R-:W-:-:S04]  /*0080*/  LOP3.LUT R0, R0, 0x1fc, RZ, 0xc0, !PT ;  /* 0x000001fc00007812 */ /* 0x000fc800078ec0ff */
[----:B---3--:R-:W-:-:S04]  /*0090*/  LEA R0, R3, R0, 0x9 ;  /* 0x0000000003007211 */ /* 0x008fc800078e48ff */
[----:B------:R-:W-:Y:S01]  /*00a0*/  SHF.R.S32.HI R3, RZ, 0x1f, R0 ;  /* 0x0000001fff037819 */ /* 0x000fe20000011400 */
[----:B------:R-:W-:-:S03]  /*00b0*/  IMAD.HI R6, R0, 0x38e38e39, RZ ;  /* 0x38e38e3900067827 */ /* 0x000fc600078e02ff */
[----:B------:R-:W-:Y:S02]  /*00c0*/  LEA.HI R2, R3, R0, RZ, 0x9 ;  /* 0x0000000003027211 */ /* 0x000fe400078f48ff */
[----:B------:R-:W-:Y:S02]  /*00d0*/  SHF.R.U32.HI R7, RZ, 0x1f, R6 ;  /* 0x0000001fff077819 */ /* 0x000fe40000011606 */
[----:B------:R-:W-:Y:S02]  /*00e0*/  LOP3.LUT R3, R2, 0xfffffe00, RZ, 0xc0, !PT ;  /* 0xfffffe0002037812 */ /* 0x000fe400078ec0ff */
[----:B------:R-:W-:Y:S02]  /*00f0*/  LEA.HI.SX32 R6, R6, R7, 0x15 ;  /* 0x0000000706067211 */ /* 0x000fe400078faaff */
[----:B------:R-:W-:-:S05]  /*0100*/  IADD3 R3, R0, -R3, RZ ;  /* 0x8000000300037210 */ /* 0x000fca0007ffe0ff */
[----:B------:R-:W-:Y:S02]  /*0110*/  IMAD R25, R6, 0x2400, R3 ;  /* 0x0000240006197824 */ /* 0x000fe400078e0203 */
[----:B--2---:R-:W-:-:S04]  /*0120*/  IMAD.WIDE R4, R3, 0x4, R4 ;  /* 0x0000000403047825 */ /* 0x004fc800078e0204 */
[----:B------:R-:W-:Y:S02]  /*0130*/  IMAD R7, R6, -0x2200, R25 ;  /* 0xffffde0006077824 */ /* 0x000fe400078e0219 */
[----:B-----5:R-:W-:-:S04]  /*0140*/  IMAD.WIDE R24, R25, 0x4, R12 ;  /* 0x0000000419187825 */ /* 0x020fc800078e020c */
[----:B----4-:R-:W-:Y:S01]  /*0150*/  IMAD.WIDE R8, R7, 0x4, R8 ;  /* 0x0000000407087825 */ /* 0x010fe200078e0208 */
[----:B------:R-:W2:Y:S04]  /*0160*/  LDG.E.EL.128 R20, desc[UR4][R24.64+0x1800] ;  /* 0x0018000418147981 */ /* 0x000ea8000c2e1d00 */
[----:B------:R-:W3:Y:S01]  /*0170*/  LDG.E.EL.128 R4, desc[UR4][R4.64] ;  /* 0x0000000404047981 */ /* 0x000ee2000c2e1d00 */
[----:B------:R-:W-:-:S03]  /*0180*/  IMAD.WIDE R16, R0, 0x4, R12 ;  /* 0x0000000400107825 */ /* 0x000fc600078e020c */
[----:B------:R-:W3:Y:S04]  /*0190*/  LDG.E.EL.128 R8, desc[UR4][R8.64] ;  /* 0x0000000408087981 */ /* 0x000ee8000c2e1d00 */
[----:B------:R-:W4:Y:S04]  /*01a0*/  LDG.E.EL.128 R12, desc[UR4][R24.64+0x2000] ;  /* 0x00200004180c7981 */ /* 0x000f28000c2e1d00 */
[----:B------:R-:W2:Y:S01]  /*01b0*/  LDG.E.128 R16, desc[UR4][R16.64] ;  /* 0x0000000410107981 */ /* 0x000ea2000c1e1d00 */
[----:B------:R-:W-:-:S05]  /*01c0*/  SHF.R.S32.HI R26, RZ, 0x9, R2 ;  /* 0x00000009ff1a7819 */ /* 0x000fca0000011402 */
[----:B------:R-:W-:-:S05]  /*01d0*/  IMAD.HI R2, R26, 0x38e38e39, RZ ;  /* 0x38e38e391a027827 */ /* 0x000fca00078e02ff */
[----:B------:R-:W-:-:S04]  /*01e0*/  SHF.R.U32.HI R3, RZ, 0x1f, R2 ;  /* 0x0000001fff037819 */ /* 0x000fc80000011602 */
[----:B------:R-:W-:Y:S02]  /*01f0*/  LEA.HI.SX32 R27, R2, R3, 0x1e ;  /* 0x00000003021b7211 */ /* 0x000fe400078ff2ff */
[----:B------:R-:W1:Y:S03]  /*0200*/  LDC.64 R2, c[0x0][0x228] ;  /* 0x00008a00ff027b82 */ /* 0x000e660000000a00 */
[----:B------:R-:W-:-:S05]  /*0210*/  IMAD R27, R27, -0x12, R26 ;  /* 0xffffffee1b1b7824 */ /* 0x000fca00078e021a */
[C---:B------:R-:W-:Y:S02]  /*0220*/  ISETP.NE.AND P0, PT, R27.reuse, 0x4, PT ;  /* 0x000000041b00780c */ /* 0x040fe40003f05270 */
[----:B------:R-:W-:Y:S01]  /*0230*/  ISETP.NE.AND P1, PT, R27, 0x3, PT ;  /* 0x000000031b00780c */ /* 0x000fe20003f25270 */
[----:B-1----:R-:W-:-:S04]  /*0240*/  IMAD.WIDE R2, R0, 0x4, R2 ;  /* 0x0000000400027825 */ /* 0x002fc800078e0202 */
[----:B---3--:R-:W-:Y:S01]  /*0250*/  FADD R27, R8, R4 ;  /* 0x00000004081b7221 */ /* 0x008fe20000000000 */
[----:B------:R-:W-:Y:S01]  /*0260*/  FADD R4, R9, R5 ;  /* 0x0000000509047221 */ /* 0x000fe20000000000 */
[----:B------:R-:W-:Y:S01]  /*0270*/  FADD R5, R10, R6 ;  /* 0x000000060a057221 */ /* 0x000fe20000000000 */
[----:B------:R-:W-:Y:S01]  /*0280*/  FADD R6, R11, R7 ;  /* 0x000000070b067221 */ /* 0x000fe20000000000 */
[----:B----4-:R-:W-:Y:S01]  /*0290*/  FADD R12, R12, R27 ;  /* 0x0000001b0c0c7221 */ /* 0x010fe20000000000 */
[----:B------:R-:W-:Y:S01]  /*02a0*/  FADD R13, R13, R4 ;  /* 0x000000040d0d7221 */ /* 0x000fe20000000000 */
[----:B------:R-:W-:Y:S01]  /*02b0*/  FADD R14, R14, R5 ;  /* 0x000000050e0e7221 */ /* 0x000fe20000000000 */
[----:B------:R-:W-:Y:S01]  /*02c0*/  FADD R15, R15, R6 ;  /* 0x000000060f0f7221 */ /* 0x000fe20000000000 */
[----:B--2---:R-:W-:Y:S02]  /*02d0*/  @P0 SEL R12, R20, R16, !P1 ;  /* 0x00000010140c0207 */ /* 0x004fe40004800000 */
[----:B------:R-:W-:-:S02]  /*02e0*/  @P0 SEL R13, R21, R17, !P1 ;  /* 0x00000011150d0207 */ /* 0x000fc40004800000 */
[----:B------:R-:W-:Y:S02]  /*02f0*/  @P0 SEL R14, R22, R18, !P1 ;  /* 0x00000012160e0207 */ /* 0x000fe40004800000 */
[----:B------:R-:W-:-:S05]  /*0300*/  @P0 SEL R15, R23, R19, !P1 ;  /* 0x00000013170f0207 */ /* 0x000fca0004800000 */
[----:B------:R-:W-:Y:S01]  /*0310*/  STG.E.128 desc[UR4][R2.64], R12 ;  /* 0x0000000c02007986 */ /* 0x000fe2000c101d04 */
[----:B------:R-:W-:Y:S05]  /*0320*/  EXIT ;  /* 0x000000000000794d */ /* 0x000fea0003800000 */
.L_x_0:
[----:B------:R-:W-:-:S00]  /*0330*/  BRA `(.L_x_0) ;  /* 0xfffffffc00fc7947 */ /* 0x000fc0000383ffff */
[----:B------:R-:W-:-:S00]  /*0340*/  NOP ;  /* 0x0000000000007918 */ /* 0x000fc00000000000 */
        /* <DEDUP_REMOVED lines=11> */
.L_x_1:


//--------------------- .nv.constant0.triton_poi_fused_add_addmm_mul_69 --------------------------
	.section	.nv.constant0.triton_poi_fused_add_addmm_mul_69,"a",@progbits
	.sectionflags	@""
	.align	4
.nv.constant0.triton_poi_fused_add_addmm_mul_69:
	.zero		564
